	.headerflags	@"EF_CUDA_TEXMODE_UNIFIED EF_CUDA_64BIT_ADDRESS EF_CUDA_ACCELERATORS EF_CUDA_SM90 EF_CUDA_VIRTUAL_SM(EF_CUDA_SM90)"
	.elftype	@"ET_EXEC"


//--------------------- .nv.info                  --------------------------
	.section	.nv.info,"",@"SHT_CUDA_INFO"
	.align	4


	//----- nvinfo : EIATTR_REGCOUNT
	.align		4
        /*0000*/ 	.byte	0x04, 0x2f
        /*0002*/ 	.short	(.L_1 - .L_0)
	.align		4
.L_0:
        /*0004*/ 	.word	index@(triton_poi_fused_threshold_backward_27)
        /*0008*/ 	.word	0x00000019


	//----- nvinfo : EIATTR_MIN_STACK_SIZE
	.align		4
.L_1:
        /*000c*/ 	.byte	0x04, 0x12
        /*000e*/ 	.short	(.L_3 - .L_2)
	.align		4
.L_2:
        /*0010*/ 	.word	index@(triton_poi_fused_threshold_backward_27)
        /*0014*/ 	.word	0x00000000


	//----- nvinfo : EIATTR_FRAME_SIZE
	.align		4
.L_3:
        /*0018*/ 	.byte	0x04, 0x11
        /*001a*/ 	.short	(.L_5 - .L_4)
	.align		4
.L_4:
        /*001c*/ 	.word	index@(triton_poi_fused_threshold_backward_27)
        /*0020*/ 	.word	0x00000000


	//----- nvinfo : EIATTR_MIN_STACK_SIZE
	.align		4
.L_5:
        /*0024*/ 	.byte	0x04, 0x12
        /*0026*/ 	.short	(.L_7 - .L_6)
	.align		4
.L_6:
        /*0028*/ 	.word	index@(triton_poi_fused_threshold_backward_27)
        /*002c*/ 	.word	0x00000000
.L_7:


//--------------------- .nv.info.triton_poi_fused_threshold_backward_27 --------------------------
	.section	.nv.info.triton_poi_fused_threshold_backward_27,"",@"SHT_CUDA_INFO"
	.sectionflags	@""
	.align	4


	//----- nvinfo : EIATTR_CUDA_API_VERSION
	.align		4
        /*0000*/ 	.byte	0x04, 0x37
        /*0002*/ 	.short	(.L_9 - .L_8)
.L_8:
        /*0004*/ 	.word	0x0000007c


	//----- nvinfo : EIATTR_KPARAM_INFO
	.align		4
.L_9:
        /*0008*/ 	.byte	0x04, 0x17
        /*000a*/ 	.short	(.L_11 - .L_10)
.L_10:
        /*000c*/ 	.word	0x00000000
        /*0010*/ 	.short	0x0003
        /*0012*/ 	.short	0x0014
        /*0014*/ 	.byte	0x00, 0xf0, 0x11, 0x00


	//----- nvinfo : EIATTR_KPARAM_INFO
	.align		4
.L_11:
        /*0018*/ 	.byte	0x04, 0x17
        /*001a*/ 	.short	(.L_13 - .L_12)
.L_12:
        /*001c*/ 	.word	0x00000000
        /*0020*/ 	.short	0x0002
        /*0022*/ 	.short	0x0010
        /*0024*/ 	.byte	0x00, 0xf0, 0x11, 0x00


	//----- nvinfo : EIATTR_KPARAM_INFO
	.align		4
.L_13:
        /*0028*/ 	.byte	0x04, 0x17
        /*002a*/ 	.short	(.L_15 - .L_14)
.L_14:
        /*002c*/ 	.word	0x00000000
        /*0030*/ 	.short	0x0001
        /*0032*/ 	.short	0x0008
        /*0034*/ 	.byte	0x00, 0xf4, 0x21, 0x00


	//----- nvinfo : EIATTR_KPARAM_INFO
	.align		4
.L_15:
        /*0038*/ 	.byte	0x04, 0x17
        /*003a*/ 	.short	(.L_17 - .L_16)
.L_16:
        /*003c*/ 	.word	0x00000000
        /*0040*/ 	.short	0x0000
        /*0042*/ 	.short	0x0000
        /*0044*/ 	.byte	0x00, 0xf4, 0x21, 0x00


	//----- nvinfo : EIATTR_SPARSE_MMA_MASK
	.align		4
.L_17:
        /*0048*/ 	.byte	0x03, 0x50
        /*004a*/ 	.short	0x0000


	//----- nvinfo : EIATTR_MAXREG_COUNT
	.align		4
        /*004c*/ 	.byte	0x03, 0x1b
        /*004e*/ 	.short	0x00ff


	//----- nvinfo : EIATTR_EXIT_INSTR_OFFSETS
	.align		4
        /*0050*/ 	.byte	0x04, 0x1c
        /*0052*/ 	.short	(.L_19 - .L_18)


	//   ....[0]....
.L_18:
        /*0054*/ 	.word	0x000006b0


	//   ....[1]....
        /*0058*/ 	.word	0x000006d0


	//----- nvinfo : EIATTR_REQNTID
	.align		4
.L_19:
        /*005c*/ 	.byte	0x04, 0x10
        /*005e*/ 	.short	(.L_21 - .L_20)
.L_20:
        /*0060*/ 	.word	0x00000080
        /*0064*/ 	.word	0x00000001
        /*0068*/ 	.word	0x00000001


	//----- nvinfo : EIATTR_CBANK_PARAM_SIZE
	.align		4
.L_21:
        /*006c*/ 	.byte	0x03, 0x19
        /*006e*/ 	.short	0x0018


	//----- nvinfo : EIATTR_PARAM_CBANK
	.align		4
        /*0070*/ 	.byte	0x04, 0x0a
        /*0072*/ 	.short	(.L_23 - .L_22)
	.align		4
.L_22:
        /*0074*/ 	.word	index@(.nv.constant0.triton_poi_fused_threshold_backward_27)
        /*0078*/ 	.short	0x0210
        /*007a*/ 	.short	0x0018


	//----- nvinfo : EIATTR_SW_WAR
	.align		4
.L_23:
        /*007c*/ 	.byte	0x04, 0x36
        /*007e*/ 	.short	(.L_25 - .L_24)
.L_24:
        /*0080*/ 	.word	0x00000008
.L_25:


//--------------------- .nv.callgraph             --------------------------
	.section	.nv.callgraph,"",@"SHT_CUDA_CALLGRAPH"
	.align	4
	.sectionentsize	8
	.align		4
        /*0000*/ 	.word	0x00000000
	.align		4
        /*0004*/ 	.word	0xffffffff
	.align		4
        /*0008*/ 	.word	0x00000000
	.align		4
        /*000c*/ 	.word	0xfffffffe
	.align		4
        /*0010*/ 	.word	0x00000000
	.align		4
        /*0014*/ 	.word	0xfffffffd
	.align		4
        /*0018*/ 	.word	0x00000000
	.align		4
        /*001c*/ 	.word	0xfffffffc


//--------------------- .text.triton_poi_fused_threshold_backward_27 --------------------------
	.section	.text.triton_poi_fused_threshold_backward_27,"ax",@progbits
	.sectionflags	@"SHF_BARRIERS=1"
	.align	128
        .global         triton_poi_fused_threshold_backward_27
        .type           triton_poi_fused_threshold_backward_27,@function
        .size           triton_poi_fused_threshold_backward_27,(.L_x_1 - triton_poi_fused_threshold_backward_27)
        .other          triton_poi_fused_threshold_backward_27,@"STO_CUDA_ENTRY STV_DEFAULT"
triton_poi_fused_threshold_backward_27:
.text.triton_poi_fused_threshold_backward_27:
[----:B------:R-:W0:Y:S02]  /*0000*/  LDC R1, c[0x0][0x28] ;  /* 0x00000a00ff017b82 */ /* 0x000e240000000800 */
[----:B------:R-:W1:Y:S01]  /*0010*/  S2R R2, SR_TID.X ;  /* 0x0000000000027919 */ /* 0x000e620000002100 */
[----:B------:R-:W2:Y:S01]  /*0020*/  LDC.64 R8, c[0x0][0x210] ;  /* 0x00008400ff087b82 */ /* 0x000ea20000000a00 */
[----:B------:R-:W-:Y:S01]  /*0030*/  ULDC.64 UR6, c[0x0][0x208] ;  /* 0x0000820000067ab9 */ /* 0x000fe20000000a00 */
[----:B------:R-:W3:Y:S01]  /*0040*/  S2R R0, SR_CTAID.X ;  /* 0x0000000000007919 */ /* 0x000ee20000002500 */
[----:B------:R-:W4:Y:S01]  /*0050*/  S2R R12, SR_CTAID.Y ;  /* 0x00000000000c7919 */ /* 0x000f220000002600 */
[----:B-1----:R-:W-:Y:S01]  /*0060*/  SHF.R.U32.HI R14, RZ, 0x2, R2 ;  /* 0x00000002ff0e7819 */ /* 0x002fe20000011602 */
[----:B------:R-:W-:Y:S02]  /*0070*/  IMAD.SHL.U32 R5, R2, 0x4, RZ ;  /* 0x0000000402057824 */ /* 0x000fe400078e00ff */
[----:B---3--:R-:W-:Y:S01]  /*0080*/  IMAD.SHL.U32 R0, R0, 0x10, RZ ;  /* 0x0000001000007824 */ /* 0x008fe200078e00ff */
[----:B------:R-:W-:Y:S01]  /*0090*/  SGXT.U32 R14, R14, 0x5 ;  /* 0x000000050e0e781a */ /* 0x000fe20000000000 */
[----:B----4-:R-:W-:-:S03]  /*00a0*/  IMAD.SHL.U32 R3, R12, 0x40, RZ ;  /* 0x000000400c037824 */ /* 0x010fc600078e00ff */
[----:B------:R-:W-:Y:S02]  /*00b0*/  LOP3.LUT R5, R0, 0xc, R5, 0xf8, !PT ;  /* 0x0000000c00057812 */ /* 0x000fe400078ef805 */
[----:B------:R-:W-:Y:S02]  /*00c0*/  LOP3.LUT R4, R3, R14, RZ, 0xfc, !PT ;  /* 0x0000000e03047212 */ /* 0x000fe400078efcff */
[----:B------:R-:W-:-:S03]  /*00d0*/  ISETP.GE.AND P0, PT, R5, 0x10, PT ;  /* 0x000000100500780c */ /* 0x000fc60003f06270 */
[----:B------:R-:W-:-:S04]  /*00e0*/  IMAD R11, R4, 0x10, R5 ;  /* 0x00000010040b7824 */ /* 0x000fc800078e0205 */
[----:B--2---:R-:W-:-:S04]  /*00f0*/  IMAD.WIDE R4, R11, 0x4, R8 ;  /* 0x000000040b047825 */ /* 0x004fc800078e0208 */
[----:B------:R-:W-:Y:S02]  /*0100*/  VIADD R11, R11, 0x200 ;  /* 0x000002000b0b7836 */ /* 0x000fe40000000000 */
[----:B------:R-:W2:Y:S02]  /*0110*/  @!P0 LDG.E.EL.128 R4, desc[UR6][R4.64] ;  /* 0x0000000604048981 */ /* 0x000ea4000c2e1d00 */
[----:B------:R-:W-:-:S06]  /*0120*/  IMAD.WIDE R8, R11, 0x4, R8 ;  /* 0x000000040b087825 */ /* 0x000fcc00078e0208 */
[----:B------:R-:W3:Y:S01]  /*0130*/  @!P0 LDG.E.EL.128 R8, desc[UR6][R8.64] ;  /* 0x0000000608088981 */ /* 0x000ee2000c2e1d00 */
[----:B------:R-:W1:Y:S01]  /*0140*/  S2UR UR5, SR_CgaCtaId ;  /* 0x00000000000579c3 */ /* 0x000e620000008800 */
[C---:B------:R-:W-:Y:S01]  /*0150*/  IMAD.SHL.U32 R13, R2.reuse, 0x100, RZ ;  /* 0x00000100020d7824 */ /* 0x040fe200078e00ff */
[----:B------:R-:W-:Y:S01]  /*0160*/  UMOV UR4, 0x400 ;  /* 0x0000040000047882 */ /* 0x000fe20000000000 */
[C---:B------:R-:W-:Y:S01]  /*0170*/  IMAD.SHL.U32 R16, R2.reuse, 0x8, RZ ;  /* 0x0000000802107824 */ /* 0x040fe200078e00ff */
[----:B------:R-:W-:Y:S02]  /*0180*/  LOP3.LUT R18, R2, 0x78, RZ, 0xc0, !PT ;  /* 0x0000007802127812 */ /* 0x000fe400078ec0ff */
[----:B------:R-:W-:Y:S02]  /*0190*/  LOP3.LUT R17, R13, 0x300, RZ, 0xc0, !PT ;  /* 0x000003000d117812 */ /* 0x000fe400078ec0ff */
[----:B------:R-:W-:Y:S02]  /*01a0*/  LOP3.LUT R13, R16, 0x3f8, RZ, 0xc0, !PT ;  /* 0x000003f8100d7812 */ /* 0x000fe400078ec0ff */
[----:B------:R-:W-:-:S02]  /*01b0*/  SHF.R.U32.HI R15, RZ, 0x3, R17 ;  /* 0x00000003ff0f7819 */ /* 0x000fc40000011611 */
[C---:B------:R-:W-:Y:S02]  /*01c0*/  LOP3.LUT R19, R17.reuse, 0x80, RZ, 0xfc, !PT ;  /* 0x0000008011137812 */ /* 0x040fe400078efcff */
[----:B------:R-:W-:Y:S02]  /*01d0*/  LOP3.LUT R15, R15, R17, R14, 0xfe, !PT ;  /* 0x000000110f0f7212 */ /* 0x000fe400078efe0e */
[C---:B------:R-:W-:Y:S02]  /*01e0*/  LOP3.LUT R14, R17.reuse, R14, RZ, 0xfc, !PT ;  /* 0x0000000e110e7212 */ /* 0x040fe400078efcff */
[----:B------:R-:W-:Y:S02]  /*01f0*/  LOP3.LUT R21, R17, 0xc0, RZ, 0xfc, !PT ;  /* 0x000000c011157812 */ /* 0x000fe400078efcff */
[-C--:B------:R-:W-:Y:S02]  /*0200*/  LEA.HI R19, R19, R14.reuse, RZ, 0x1d ;  /* 0x0000000e13137211 */ /* 0x080fe400078fe8ff */
[----:B------:R-:W-:Y:S01]  /*0210*/  LEA.HI R21, R21, R14, RZ, 0x1d ;  /* 0x0000000e15157211 */ /* 0x000fe200078fe8ff */
[----:B-1----:R-:W-:Y:S01]  /*0220*/  UPRMT UR4, UR5, 0x654, UR4 ;  /* 0x0000065405047896 */ /* 0x002fe20008000004 */
[----:B------:R-:W-:-:S05]  /*0230*/  LOP3.LUT R3, R3, 0x38, R16, 0xf8, !PT ;  /* 0x0000003803037812 */ /* 0x000fca00078ef810 */
[----:B------:R-:W-:Y:S02]  /*0240*/  IADD3 R13, R13, UR4, R18 ;  /* 0x000000040d0d7c10 */ /* 0x000fe4000fffe012 */
[----:B--2---:R-:W-:Y:S02]  /*0250*/  FSETP.GTU.AND P3, PT, R6, RZ, !P0 ;  /* 0x000000ff0600720b */ /* 0x004fe4000476c000 */
[----:B------:R-:W-:Y:S02]  /*0260*/  FSETP.GTU.AND P1, PT, R4, RZ, !P0 ;  /* 0x000000ff0400720b */ /* 0x000fe4000472c000 */
[----:B------:R-:W-:Y:S02]  /*0270*/  FSETP.GTU.AND P2, PT, R5, RZ, !P0 ;  /* 0x000000ff0500720b */ /* 0x000fe4000474c000 */
[----:B------:R-:W-:Y:S02]  /*0280*/  LOP3.LUT R5, R17, 0x40, RZ, 0xfc, !PT ;  /* 0x0000004011057812 */ /* 0x000fe400078efcff */
[----:B------:R-:W-:-:S02]  /*0290*/  SEL R18, RZ, 0x1, P3 ;  /* 0x00000001ff127807 */ /* 0x000fc40001800000 */
[----:B------:R-:W-:Y:S02]  /*02a0*/  FSETP.GTU.AND P4, PT, R7, RZ, !P0 ;  /* 0x000000ff0700720b */ /* 0x000fe4000478c000 */
[----:B------:R-:W-:Y:S02]  /*02b0*/  SEL R4, RZ, 0x1, P1 ;  /* 0x00000001ff047807 */ /* 0x000fe40000800000 */
[----:B------:R-:W-:Y:S02]  /*02c0*/  SEL R6, RZ, 0x1, P2 ;  /* 0x00000001ff067807 */ /* 0x000fe40001000000 */
[----:B---3--:R-:W-:Y:S01]  /*02d0*/  FSETP.GTU.AND P3, PT, R8, RZ, !P0 ;  /* 0x000000ff0800720b */ /* 0x008fe2000476c000 */
[----:B------:R-:W-:Y:S01]  /*02e0*/  STS.U8 [R15+UR4], R4 ;  /* 0x000000040f007988 */ /* 0x000fe20008000004 */
[----:B------:R-:W-:Y:S02]  /*02f0*/  LEA.HI R17, R5, R14, RZ, 0x1d ;  /* 0x0000000e05117211 */ /* 0x000fe400078fe8ff */
[----:B------:R-:W-:-:S02]  /*0300*/  FSETP.GTU.AND P2, PT, R9, RZ, !P0 ;  /* 0x000000ff0900720b */ /* 0x000fc4000474c000 */
[----:B------:R-:W-:Y:S01]  /*0310*/  FSETP.GTU.AND P1, PT, R10, RZ, !P0 ;  /* 0x000000ff0a00720b */ /* 0x000fe2000472c000 */
[----:B------:R1:W-:Y:S01]  /*0320*/  STS.U8 [R17+UR4+0x40], R6 ;  /* 0x0000400611007988 */ /* 0x0003e20008000004 */
[----:B------:R-:W-:Y:S02]  /*0330*/  FSETP.GTU.AND P0, PT, R11, RZ, !P0 ;  /* 0x000000ff0b00720b */ /* 0x000fe4000470c000 */
[----:B------:R-:W-:Y:S01]  /*0340*/  SEL R8, RZ, 0x1, P4 ;  /* 0x00000001ff087807 */ /* 0x000fe20002000000 */
[----:B------:R-:W-:Y:S01]  /*0350*/  STS.U8 [R19+UR4+0x80], R18 ;  /* 0x0000801213007988 */ /* 0x000fe20008000004 */
[----:B------:R-:W-:Y:S02]  /*0360*/  SEL R10, RZ, 0x1, P3 ;  /* 0x00000001ff0a7807 */ /* 0x000fe40001800000 */
[----:B------:R-:W-:Y:S01]  /*0370*/  SEL R14, RZ, 0x1, P2 ;  /* 0x00000001ff0e7807 */ /* 0x000fe20001000000 */
[----:B------:R-:W-:Y:S01]  /*0380*/  STS.U8 [R21+UR4+0xc0], R8 ;  /* 0x0000c00815007988 */ /* 0x000fe20008000004 */
[----:B------:R-:W-:-:S02]  /*0390*/  SEL R20, RZ, 0x1, P1 ;  /* 0x00000001ff147807 */ /* 0x000fc40000800000 */
[----:B------:R-:W-:Y:S01]  /*03a0*/  SEL R22, RZ, 0x1, P0 ;  /* 0x00000001ff167807 */ /* 0x000fe20000000000 */
[----:B------:R-:W-:Y:S01]  /*03b0*/  STS.U8 [R15+UR4+0x20], R10 ;  /* 0x0000200a0f007988 */ /* 0x000fe20008000004 */
[----:B-1----:R-:W-:Y:S02]  /*03c0*/  SHF.R.S32.HI R6, RZ, 0x19, R12 ;  /* 0x00000019ff067819 */ /* 0x002fe4000001140c */
[----:B------:R-:W-:Y:S01]  /*03d0*/  SHF.R.U32.HI R7, RZ, 0x3, R2 ;  /* 0x00000003ff077819 */ /* 0x000fe20000011602 */
[----:B------:R-:W-:Y:S01]  /*03e0*/  STS.U8 [R17+UR4+0x60], R14 ;  /* 0x0000600e11007988 */ /* 0x000fe20008000004 */
[----:B------:R-:W-:Y:S02]  /*03f0*/  SGXT R6, R6, 0x1 ;  /* 0x000000010606781a */ /* 0x000fe40000000200 */
[----:B------:R-:W-:Y:S01]  /*0400*/  SGXT.U32 R7, R7, 0x4 ;  /* 0x000000040707781a */ /* 0x000fe20000000000 */
[----:B------:R-:W-:Y:S01]  /*0410*/  STS.U8 [R19+UR4+0xa0], R20 ;  /* 0x0000a01413007988 */ /* 0x000fe20008000004 */
[----:B------:R-:W-:-:S02]  /*0420*/  LEA.HI R6, R6, R3, RZ, 0xb ;  /* 0x0000000306067211 */ /* 0x000fc400078f58ff */
[----:B------:R-:W-:Y:S01]  /*0430*/  LOP3.LUT R7, R0, R7, RZ, 0xfc, !PT ;  /* 0x0000000700077212 */ /* 0x000fe200078efcff */
[----:B------:R-:W-:Y:S01]  /*0440*/  STS.U8 [R21+UR4+0xe0], R22 ;  /* 0x0000e01615007988 */ /* 0x000fe20008000004 */
[C---:B------:R-:W-:Y:S01]  /*0450*/  LOP3.LUT R2, R6.reuse, 0xfffff800, RZ, 0xc0, !PT ;  /* 0xfffff80006027812 */ /* 0x040fe200078ec0ff */
[----:B------:R-:W-:Y:S01]  /*0460*/  IMAD.SHL.U32 R6, R6, 0x10, RZ ;  /* 0x0000001006067824 */ /* 0x000fe200078e00ff */
[----:B------:R-:W-:Y:S01]  /*0470*/  BAR.SYNC.DEFER_BLOCKING 0x0 ;  /* 0x0000000000007b1d */ /* 0x000fe20000010000 */
[----:B------:R-:W-:Y:S02]  /*0480*/  ISETP.GE.AND P0, PT, R7, 0x10, PT ;  /* 0x000000100700780c */ /* 0x000fe40003f06270 */
[----:B------:R-:W-:Y:S01]  /*0490*/  IMAD.IADD R2, R3, 0x1, -R2 ;  /* 0x0000000103027824 */ /* 0x000fe200078e0a02 */
[----:B------:R-:W-:-:S03]  /*04a0*/  LOP3.LUT R3, R6, 0xffff8000, RZ, 0xc0, !PT ;  /* 0xffff800006037812 */ /* 0x000fc600078ec0ff */
[----:B------:R-:W-:Y:S01]  /*04b0*/  IMAD R2, R7, 0x800, R2 ;  /* 0x0000080007027824 */ /* 0x000fe200078e0202 */
[----:B------:R-:W-:-:S03]  /*04c0*/  ULDC.64 UR4, c[0x0][0x218] ;  /* 0x0000860000047ab9 */ /* 0x000fc60000000a00 */
[----:B------:R-:W-:-:S05]  /*04d0*/  IMAD.IADD R3, R2, 0x1, R3 ;  /* 0x0000000102037824 */ /* 0x000fca00078e0203 */
[----:B------:R-:W-:-:S04]  /*04e0*/  IADD3 R2, P1, R3, UR4, RZ ;  /* 0x0000000403027c10 */ /* 0x000fc8000ff3e0ff */
[----:B------:R-:W-:Y:S01]  /*04f0*/  LEA.HI.X.SX32 R3, R3, UR5, 0x1, P1 ;  /* 0x0000000503037c11 */ /* 0x000fe200088f0eff */
[----:B------:R-:W1:Y:S02]  /*0500*/  LDS.64 R4, [R13] ;  /* 0x000000000d047984 */ /* 0x000e640000000a00 */
[C---:B-1----:R-:W-:Y:S02]  /*0510*/  PRMT R0, R4.reuse, 0x7772, RZ ;  /* 0x0000777204007816 */ /* 0x042fe400000000ff */
[C---:B------:R-:W-:Y:S02]  /*0520*/  PRMT R9, R4.reuse, 0x7771, RZ ;  /* 0x0000777104097816 */ /* 0x040fe400000000ff */
[----:B------:R-:W-:Y:S02]  /*0530*/  PRMT R6, R5, 0x7772, RZ ;  /* 0x0000777205067816 */ /* 0x000fe400000000ff */
[----:B------:R-:W-:Y:S02]  /*0540*/  PRMT R9, R9, 0x5410, R0 ;  /* 0x0000541009097816 */ /* 0x000fe40000000000 */
[----:B------:R-:W-:-:S02]  /*0550*/  PRMT R0, R4, 0x7770, RZ ;  /* 0x0000777004007816 */ /* 0x000fc400000000ff */
[----:B------:R-:W-:Y:S02]  /*0560*/  LOP3.LUT R9, R9, 0x10001, RZ, 0xc0, !PT ;  /* 0x0001000109097812 */ /* 0x000fe400078ec0ff */
[----:B------:R-:W-:Y:S02]  /*0570*/  PRMT R11, R5, 0x7771, RZ ;  /* 0x00007771050b7816 */ /* 0x000fe400000000ff */
[----:B------:R-:W-:Y:S02]  /*0580*/  LOP3.LUT R13, R0, 0x1, RZ, 0xc0, !PT ;  /* 0x00000001000d7812 */ /* 0x000fe400078ec0ff */
[----:B------:R-:W-:Y:S02]  /*0590*/  LOP3.LUT R0, R9, 0xffff, RZ, 0xc0, !PT ;  /* 0x0000ffff09007812 */ /* 0x000fe400078ec0ff */
[----:B------:R-:W-:Y:S02]  /*05a0*/  PRMT R6, R11, 0x5410, R6 ;  /* 0x000054100b067816 */ /* 0x000fe40000000006 */
[----:B------:R-:W-:-:S02]  /*05b0*/  PRMT R13, R13, 0x3340, R0 ;  /* 0x000033400d0d7816 */ /* 0x000fc40000000000 */
[----:B------:R-:W-:Y:S02]  /*05c0*/  SHF.R.U32.HI R4, RZ, 0x18, R4 ;  /* 0x00000018ff047819 */ /* 0x000fe40000011604 */
[----:B------:R-:W-:Y:S02]  /*05d0*/  PRMT R0, R5, 0x7770, RZ ;  /* 0x0000777005007816 */ /* 0x000fe400000000ff */
[----:B------:R-:W-:Y:S02]  /*05e0*/  LOP3.LUT R6, R6, 0x10001, RZ, 0xc0, !PT ;  /* 0x0001000106067812 */ /* 0x000fe400078ec0ff */
[----:B------:R-:W-:Y:S02]  /*05f0*/  SHF.R.U32.HI R7, RZ, 0x18, R5 ;  /* 0x00000018ff077819 */ /* 0x000fe40000011605 */
[----:B------:R-:W-:Y:S02]  /*0600*/  SGXT.U32 R5, R4, 0x1 ;  /* 0x000000010405781a */ /* 0x000fe40000000000 */
[----:B------:R-:W-:-:S02]  /*0610*/  LOP3.LUT R11, R0, 0x1, RZ, 0xc0, !PT ;  /* 0x00000001000b7812 */ /* 0x000fc400078ec0ff */
[----:B------:R-:W-:Y:S02]  /*0620*/  PRMT R0, R9, 0x7732, RZ ;  /* 0x0000773209007816 */ /* 0x000fe400000000ff */
[C---:B------:R-:W-:Y:S02]  /*0630*/  PRMT R4, R6.reuse, 0x7732, RZ ;  /* 0x0000773206047816 */ /* 0x040fe400000000ff */
[----:B------:R-:W-:Y:S02]  /*0640*/  LOP3.LUT R6, R6, 0xffff, RZ, 0xc0, !PT ;  /* 0x0000ffff06067812 */ /* 0x000fe400078ec0ff */
[----:B------:R-:W-:Y:S02]  /*0650*/  SGXT.U32 R7, R7, 0x1 ;  /* 0x000000010707781a */ /* 0x000fe40000000000 */
[----:B------:R-:W-:Y:S02]  /*0660*/  PRMT R0, R0, 0x3340, R5 ;  /* 0x0000334000007816 */ /* 0x000fe40000000005 */
[----:B------:R-:W-:-:S02]  /*0670*/  PRMT R6, R11, 0x3340, R6 ;  /* 0x000033400b067816 */ /* 0x000fc40000000006 */
[----:B------:R-:W-:Y:S02]  /*0680*/  PRMT R5, R4, 0x3340, R7 ;  /* 0x0000334004057816 */ /* 0x000fe40000000007 */
[----:B------:R-:W-:Y:S02]  /*0690*/  PRMT R4, R13, 0x5410, R0 ;  /* 0x000054100d047816 */ /* 0x000fe40000000000 */
[----:B------:R-:W-:Y:S01]  /*06a0*/  PRMT R5, R6, 0x5410, R5 ;  /* 0x0000541006057816 */ /* 0x000fe20000000005 */
[----:B------:R-:W-:Y:S06]  /*06b0*/  @P0 EXIT ;  /* 0x000000000000094d */ /* 0x000fec0003800000 */
[----:B------:R-:W-:Y:S01]  /*06c0*/  STG.E.64 desc[UR6][R2.64], R4 ;  /* 0x0000000402007986 */ /* 0x000fe2000c101b06 */
[----:B------:R-:W-:Y:S05]  /*06d0*/  EXIT ;  /* 0x000000000000794d */ /* 0x000fea0003800000 */
.L_x_0:
[----:B------:R-:W-:-:S00]  /*06e0*/  BRA `(.L_x_0) ;  /* 0xfffffffc00fc7947 */ /* 0x000fc0000383ffff */
[----:B------:R-:W-:-:S00]  /*06f0*/  NOP ;  /* 0x0000000000007918 */ /* 0x000fc00000000000 */
        /* <DEDUP_REMOVED lines=8> */
.L_x_1:


//--------------------- .nv.shared.triton_poi_fused_threshold_backward_27 --------------------------
	.section	.nv.shared.triton_poi_fused_threshold_backward_27,"aw",@nobits
	.sectionflags	@""
	.align	16
	.zero		1024


//--------------------- .nv.constant0.triton_poi_fused_threshold_backward_27 --------------------------
	.section	.nv.constant0.triton_poi_fused_threshold_backward_27,"a",@progbits
	.sectionflags	@""
	.align	4
.nv.constant0.triton_poi_fused_threshold_backward_27:
	.zero		552
